//
// Generated by NVIDIA NVVM Compiler
//
// Compiler Build ID: CL-36424714
// Cuda compilation tools, release 13.0, V13.0.88
// Based on NVVM 20.0.0
//

.version 9.0
.target sm_100
.address_size 64

	// .globl	_Z10cuda_hellov
.extern .func  (.param .b32 func_retval0) vprintf
(
	.param .b64 vprintf_param_0,
	.param .b64 vprintf_param_1
)
;
.global .align 1 .b8 $str[32] = {72, 101, 108, 108, 111, 32, 87, 111, 114, 108, 100, 33, 32, 77, 121, 32, 116, 104, 114, 101, 97, 100, 73, 100, 32, 105, 115, 32, 37, 100, 10};

.visible .entry _Z10cuda_hellov()
{
	.local .align 8 .b8 	__local_depot0[8];
	.reg .b64 	%SP;
	.reg .b64 	%SPL;
	.reg .b32 	%r<7>;
	.reg .b64 	%rd<5>;

	mov.u64 	%SPL, __local_depot0;
	cvta.local.u64 	%SP, %SPL;
	add.u64 	%rd1, %SP, 0;
	add.u64 	%rd2, %SPL, 0;
	mov.u32 	%r1, %ctaid.x;
	mov.u32 	%r2, %ntid.x;
	mov.u32 	%r3, %tid.x;
	mad.lo.s32 	%r4, %r1, %r2, %r3;
	st.local.u32 	[%rd2], %r4;
	mov.u64 	%rd3, $str;
	cvta.global.u64 	%rd4, %rd3;
	{ // callseq 0, 0
	.param .b64 param0;
	st.param.b64 	[param0], %rd4;
	.param .b64 param1;
	st.param.b64 	[param1], %rd1;
	.param .b32 retval0;
	call.uni (retval0), 
	vprintf, 
	(
	param0, 
	param1
	);
	ld.param.b32 	%r5, [retval0];
	} // callseq 0
	ret;

}


// ===== COMPILED SASS (sm_100) =====

	.target	sm_100

	.elftype	@"ET_EXEC"


//--------------------- .note.nv.tkinfo           --------------------------
	.section	.note.nv.tkinfo,"",@"SHT_NOTE"
	.sectionflags	@"SHF_NOTE_NV_TKINFO"
	.tkinfo
        /*0018*/ 	.word	0x00000002
        /*0030*/ 	.string	""
        /*0030*/ 	.string	"ptxas"
        /*0030*/ 	.string	"Cuda compilation tools, release 13.0, V13.0.88"
        /*0030*/ 	.string	"Build cuda_13.0.r13.0/compiler.36424714_0"
        /*0030*/ 	.string	"-arch sm_100 -m 64 "



//--------------------- .note.nv.cuinfo           --------------------------
	.section	.note.nv.cuinfo,"",@"SHT_NOTE"
	.sectionflags	@"SHF_NOTE_NV_CUINFO"
        /*0018*/ 	.short	0x0002
        /*001a*/ 	.short	0x0064
        /*001c*/ 	.short	0x0082
	.zero		2


//--------------------- .nv.info                  --------------------------
	.section	.nv.info,"",@"SHT_CUDA_INFO"
	.align	4


	//----- nvinfo : EIATTR_REGCOUNT
	.align		4
        /*0000*/ 	.byte	0x04, 0x2f
        /*0002*/ 	.short	(.L_2 - .L_1)
	.align		4
.L_1:
        /*0004*/ 	.word	index@(_Z10cuda_hellov)
        /*0008*/ 	.word	0x00000018


	//----- nvinfo : EIATTR_FRAME_SIZE
	.align		4
.L_2:
        /*000c*/ 	.byte	0x04, 0x11
        /*000e*/ 	.short	(.L_4 - .L_3)
	.align		4
.L_3:
        /*0010*/ 	.word	index@(_Z10cuda_hellov)
        /*0014*/ 	.word	0x00000008


	//----- nvinfo : EIATTR_MIN_STACK_SIZE
	.align		4
.L_4:
        /*0018*/ 	.byte	0x04, 0x12
        /*001a*/ 	.short	(.L_6 - .L_5)
	.align		4
.L_5:
        /*001c*/ 	.word	index@(_Z10cuda_hellov)
        /*0020*/ 	.word	0x00000008
.L_6:


//--------------------- .nv.compat                --------------------------
	.section	.nv.compat,"",@"SHT_CUDA_COMPAT_INFO"
	.align	4
        /*0000*/ 	.byte	0x02, 0x09, 0x00, 0x00, 0x02, 0x02, 0x01, 0x00, 0x02, 0x05, 0x05, 0x00, 0x03, 0x07, 0x01, 0x01
        /*0010*/ 	.byte	0x02, 0x03, 0x00, 0x00, 0x02, 0x06, 0x01, 0x00, 0x04, 0x0b, 0x08, 0x00, 0x09, 0x00, 0x00, 0x00
        /*0020*/ 	.byte	0x00, 0x00, 0x00, 0x00


//--------------------- .nv.info._Z10cuda_hellov  --------------------------
	.section	.nv.info._Z10cuda_hellov,"",@"SHT_CUDA_INFO"
	.sectionflags	@""
	.align	4


	//----- nvinfo : EIATTR_CUDA_API_VERSION
	.align		4
        /*0000*/ 	.byte	0x04, 0x37
        /*0002*/ 	.short	(.L_8 - .L_7)
.L_7:
        /*0004*/ 	.word	0x00000082


	//----- nvinfo : EIATTR_SPARSE_MMA_MASK
	.align		4
.L_8:
        /*0008*/ 	.byte	0x03, 0x50
        /*000a*/ 	.short	0x0000


	//----- nvinfo : EIATTR_MAXREG_COUNT
	.align		4
        /*000c*/ 	.byte	0x03, 0x1b
        /*000e*/ 	.short	0x00ff


	//----- nvinfo : EIATTR_EXTERNS
	.align		4
        /*0010*/ 	.byte	0x04, 0x0f
        /*0012*/ 	.short	(.L_10 - .L_9)


	//   ....[0]....
	.align		4
.L_9:
        /*0014*/ 	.word	index@(vprintf)


	//----- nvinfo : EIATTR_MERCURY_ISA_VERSION
	.align		4
.L_10:
        /*0018*/ 	.byte	0x03, 0x5f
        /*001a*/ 	.short	0x0101


	//----- nvinfo : EIATTR_VRC_CTA_INIT_COUNT
	.align		4
        /*001c*/ 	.byte	0x02, 0x4a
	.zero		1
	.zero		1


	//----- nvinfo : EIATTR_SYSCALL_OFFSETS
	.align		4
        /*0020*/ 	.byte	0x04, 0x46
        /*0022*/ 	.short	(.L_12 - .L_11)


	//   ....[0]....
.L_11:
        /*0024*/ 	.word	0x00000110


	//----- nvinfo : EIATTR_EXIT_INSTR_OFFSETS
	.align		4
.L_12:
        /*0028*/ 	.byte	0x04, 0x1c
        /*002a*/ 	.short	(.L_14 - .L_13)


	//   ....[0]....
.L_13:
        /*002c*/ 	.word	0x00000120


	//----- nvinfo : EIATTR_SW_WAR
	.align		4
.L_14:
        /*0030*/ 	.byte	0x04, 0x36
        /*0032*/ 	.short	(.L_16 - .L_15)
.L_15:
        /*0034*/ 	.word	0x00000008
.L_16:


//--------------------- .nv.callgraph             --------------------------
	.section	.nv.callgraph,"",@"SHT_CUDA_CALLGRAPH"
	.align	4
	.sectionentsize	8
	.align		4
        /*0000*/ 	.word	0x00000000
	.align		4
        /*0004*/ 	.word	0xffffffff
	.align		4
        /*0008*/ 	.word	index@(_Z10cuda_hellov)
	.align		4
        /*000c*/ 	.word	index@(vprintf)
	.align		4
        /*0010*/ 	.word	0x00000000
	.align		4
        /*0014*/ 	.word	0xfffffffe
	.align		4
        /*0018*/ 	.word	0x00000000
	.align		4
        /*001c*/ 	.word	0xfffffffd
	.align		4
        /*0020*/ 	.word	0x00000000
	.align		4
        /*0024*/ 	.word	0xfffffffc


//--------------------- .nv.constant4             --------------------------
	.section	.nv.constant4,"a",@progbits
	.align	8
	.align		8
.nv.constant4:
        /*0000*/ 	.dword	vprintf
	.align		8
        /*0008*/ 	.dword	$str


//--------------------- .text._Z10cuda_hellov     --------------------------
	.section	.text._Z10cuda_hellov,"ax",@progbits
	.align	128
        .global         _Z10cuda_hellov
        .type           _Z10cuda_hellov,@function
        .size           _Z10cuda_hellov,(.L_x_2 - _Z10cuda_hellov)
        .other          _Z10cuda_hellov,@"STO_CUDA_ENTRY STV_DEFAULT"
_Z10cuda_hellov:
.text._Z10cuda_hellov:
[----:B------:R-:W0:Y:S01]  /*0000*/  LDC R1, c[0x0][0x37c] ;  /* 0x0000df00ff017b82 */ /* 0x000e220000000800 */
[----:B------:R-:W1:Y:S01]  /*0010*/  S2R R3, SR_TID.X ;  /* 0x0000000000037919 */ /* 0x000e620000002100 */
[----:B------:R-:W2:Y:S06]  /*0020*/  LDCU UR5, c[0x0][0x2fc] ;  /* 0x00005f80ff0577ac */ /* 0x000eac0008000800 */
[----:B------:R-:W1:Y:S01]  /*0030*/  S2UR UR6, SR_CTAID.X ;  /* 0x00000000000679c3 */ /* 0x000e620000002500 */
[----:B------:R-:W-:Y:S01]  /*0040*/  MOV R2, 0x0 ;  /* 0x0000000000027802 */ /* 0x000fe20000000f00 */
[----:B0-----:R-:W-:Y:S01]  /*0050*/  VIADD R1, R1, 0xfffffff8 ;  /* 0xfffffff801017836 */ /* 0x001fe20000000000 */
[----:B------:R-:W0:Y:S05]  /*0060*/  LDCU UR4, c[0x0][0x2f8] ;  /* 0x00005f00ff0477ac */ /* 0x000e2a0008000800 */
[----:B------:R-:W1:Y:S01]  /*0070*/  LDC R0, c[0x0][0x360] ;  /* 0x0000d800ff007b82 */ /* 0x000e620000000800 */
[----:B0-----:R-:W-:-:S05]  /*0080*/  IADD3 R6, P0, PT, R1, UR4, RZ ;  /* 0x0000000401067c10 */ /* 0x001fca000ff1e0ff */
[----:B--2---:R-:W-:Y:S02]  /*0090*/  IMAD.X R7, RZ, RZ, UR5, P0 ;  /* 0x00000005ff077e24 */ /* 0x004fe400080e06ff */
[----:B-1----:R-:W-:Y:S01]  /*00a0*/  IMAD R0, R0, UR6, R3 ;  /* 0x0000000600007c24 */ /* 0x002fe2000f8e0203 */
[----:B------:R-:W0:Y:S01]  /*00b0*/  LDCU.64 UR6, c[0x4][0x8] ;  /* 0x01000100ff0677ac */ /* 0x000e220008000a00 */
[----:B------:R-:W1:Y:S03]  /*00c0*/  LDC.64 R2, c[0x4][R2] ;  /* 0x0100000002027b82 */ /* 0x000e660000000a00 */
[----:B------:R2:W-:Y:S01]  /*00d0*/  STL [R1], R0 ;  /* 0x0000000001007387 */ /* 0x0005e20000100800 */
[----:B0-----:R-:W-:Y:S01]  /*00e0*/  IMAD.U32 R4, RZ, RZ, UR6 ;  /* 0x00000006ff047e24 */ /* 0x001fe2000f8e00ff */
[----:B--2---:R-:W-:-:S07]  /*00f0*/  MOV R5, UR7 ;  /* 0x0000000700057c02 */ /* 0x004fce0008000f00 */
[----:B------:R-:W-:-:S07]  /*0100*/  LEPC R20, `(.L_x_0) ;  /* 0x000000001014794e */ /* 0x000fce0000000000 */
[----:B-1----:R-:W-:Y:S05]  /*0110*/  CALL.ABS.NOINC R2 ;  /* 0x0000000002007343 */ /* 0x002fea0003c00000 */
.L_x_0:
[----:B------:R-:W-:Y:S05]  /*0120*/  EXIT ;  /* 0x000000000000794d */ /* 0x000fea0003800000 */
.L_x_1:
[----:B------:R-:W-:-:S00]  /*0130*/  BRA `(.L_x_1) ;  /* 0xfffffffc00fc7947 */ /* 0x000fc0000383ffff */
[----:B------:R-:W-:-:S00]  /*0140*/  NOP ;  /* 0x0000000000007918 */ /* 0x000fc00000000000 */
        /* <DEDUP_REMOVED lines=11> */
.L_x_2:


//--------------------- .nv.global.init           --------------------------
	.section	.nv.global.init,"aw",@progbits
.nv.global.init:
	.type		$str,@object
	.size		$str,(.L_0 - $str)
$str:
        /*0000*/ 	.byte	0x48, 0x65, 0x6c, 0x6c, 0x6f, 0x20, 0x57, 0x6f, 0x72, 0x6c, 0x64, 0x21, 0x20, 0x4d, 0x79, 0x20
        /*0010*/ 	.byte	0x74, 0x68, 0x72, 0x65, 0x61, 0x64, 0x49, 0x64, 0x20, 0x69, 0x73, 0x20, 0x25, 0x64, 0x0a, 0x00
.L_0:


//--------------------- .nv.shared.reserved.0     --------------------------
	.section	.nv.shared.reserved.0,"aw",@nobits
	.weak		__nv_reservedSMEM_offset_0_alias
	.size		__nv_reservedSMEM_offset_0_alias, 0, 64
	.other		__nv_reservedSMEM_offset_0_alias,@"STO_CUDA_RESERVED_SHARED STV_DEFAULT"
__nv_reservedSMEM_offset_0_alias:
	.zero		0
	.zero		64


//--------------------- .nv.constant0._Z10cuda_hellov --------------------------
	.section	.nv.constant0._Z10cuda_hellov,"a",@progbits
	.sectionflags	@""
	.align	4
.nv.constant0._Z10cuda_hellov:
	.zero		896


//--------------------- SYMBOLS --------------------------

	.type		.nv.reservedSmem.offset0,@object
	.size		.nv.reservedSmem.offset0,0x4
	.type		vprintf,@function
